//
// Generated by NVIDIA NVVM Compiler
//
// Compiler Build ID: CL-36424714
// Cuda compilation tools, release 13.0, V13.0.88
// Based on NVVM 20.0.0
//

.version 9.0
.target sm_100
.address_size 64

	// .globl	_Z6smoothPKhPhii
.extern .func  (.param .b32 func_retval0) vprintf
(
	.param .b64 vprintf_param_0,
	.param .b64 vprintf_param_1
)
;
.global .align 1 .b8 $str[10] = {80, 97, 115, 115, 111, 117, 32, 49, 10};

.visible .entry _Z6smoothPKhPhii(
	.param .u64 .ptr .align 1 _Z6smoothPKhPhii_param_0,
	.param .u64 .ptr .align 1 _Z6smoothPKhPhii_param_1,
	.param .u32 _Z6smoothPKhPhii_param_2,
	.param .u32 _Z6smoothPKhPhii_param_3
)
{
	.reg .pred 	%p<29>;
	.reg .b16 	%rs<51>;
	.reg .b32 	%r<73>;
	.reg .b32 	%f<76>;
	.reg .b64 	%rd<73>;

	ld.param.u64 	%rd14, [_Z6smoothPKhPhii_param_0];
	ld.param.u64 	%rd15, [_Z6smoothPKhPhii_param_1];
	ld.param.u32 	%r20, [_Z6smoothPKhPhii_param_2];
	ld.param.u32 	%r19, [_Z6smoothPKhPhii_param_3];
	cvta.to.global.u64 	%rd1, %rd15;
	cvta.to.global.u64 	%rd2, %rd14;
	mov.u32 	%r21, %ntid.x;
	mov.u32 	%r22, %ctaid.x;
	mov.u32 	%r23, %tid.x;
	mad.lo.s32 	%r1, %r21, %r22, %r23;
	mov.u32 	%r24, %ntid.y;
	mov.u32 	%r25, %ctaid.y;
	mov.u32 	%r26, %tid.y;
	mad.lo.s32 	%r27, %r24, %r25, %r26;
	setp.ge.s32 	%p1, %r1, %r19;
	setp.ge.s32 	%p2, %r27, %r20;
	or.pred  	%p3, %p1, %p2;
	@%p3 bra 	$L__BB0_51;
	mov.u64 	%rd16, $str;
	cvta.global.u64 	%rd17, %rd16;
	{ // callseq 0, 0
	.param .b64 param0;
	st.param.b64 	[param0], %rd17;
	.param .b64 param1;
	st.param.b64 	[param1], 0;
	.param .b32 retval0;
	call.uni (retval0), 
	vprintf, 
	(
	param0, 
	param1
	);
	ld.param.b32 	%r28, [retval0];
	} // callseq 0
	add.s32 	%r30, %r27, -2;
	mul.lo.s32 	%r4, %r30, %r19;
	add.s32 	%r31, %r1, %r4;
	mul.lo.s32 	%r3, %r19, %r20;
	add.s32 	%r5, %r31, -2;
	setp.ge.s32 	%p4, %r5, %r3;
	cvt.s64.s32 	%rd18, %r4;
	cvt.s64.s32 	%rd3, %r1;
	add.s64 	%rd19, %rd3, %rd18;
	add.s64 	%rd4, %rd1, %rd19;
	add.s64 	%rd5, %rd2, %rd19;
	@%p4 bra 	$L__BB0_3;
	ld.global.u8 	%rs1, [%rd5+-2];
	cvt.rn.f32.u16 	%f1, %rs1;
	ld.global.u8 	%rs2, [%rd4+-2];
	cvt.rn.f32.u16 	%f2, %rs2;
	fma.rn.f32 	%f3, %f1, 0f3D23D70A, %f2;
	cvt.rzi.u32.f32 	%r32, %f3;
	st.global.u8 	[%rd4+-2], %r32;
$L__BB0_3:
	add.s32 	%r33, %r5, 1;
	setp.ge.s32 	%p5, %r33, %r3;
	@%p5 bra 	$L__BB0_5;
	ld.global.u8 	%rs3, [%rd5+-1];
	cvt.rn.f32.u16 	%f4, %rs3;
	ld.global.u8 	%rs4, [%rd4+-1];
	cvt.rn.f32.u16 	%f5, %rs4;
	fma.rn.f32 	%f6, %f4, 0f3D23D70A, %f5;
	cvt.rzi.u32.f32 	%r34, %f6;
	st.global.u8 	[%rd4+-1], %r34;
$L__BB0_5:
	setp.ge.s32 	%p6, %r31, %r3;
	@%p6 bra 	$L__BB0_7;
	cvt.s64.s32 	%rd20, %r31;
	add.s64 	%rd21, %rd2, %rd20;
	ld.global.u8 	%rs5, [%rd21];
	cvt.rn.f32.u16 	%f7, %rs5;
	add.s64 	%rd22, %rd1, %rd20;
	ld.global.u8 	%rs6, [%rd22];
	cvt.rn.f32.u16 	%f8, %rs6;
	fma.rn.f32 	%f9, %f7, 0f3D23D70A, %f8;
	cvt.rzi.u32.f32 	%r35, %f9;
	st.global.u8 	[%rd22], %r35;
$L__BB0_7:
	add.s32 	%r36, %r5, 3;
	setp.ge.s32 	%p7, %r36, %r3;
	@%p7 bra 	$L__BB0_9;
	cvt.s64.s32 	%rd23, %r31;
	add.s64 	%rd24, %rd2, %rd23;
	ld.global.u8 	%rs7, [%rd24+1];
	cvt.rn.f32.u16 	%f10, %rs7;
	add.s64 	%rd25, %rd1, %rd23;
	ld.global.u8 	%rs8, [%rd25+1];
	cvt.rn.f32.u16 	%f11, %rs8;
	fma.rn.f32 	%f12, %f10, 0f3D23D70A, %f11;
	cvt.rzi.u32.f32 	%r37, %f12;
	st.global.u8 	[%rd25+1], %r37;
$L__BB0_9:
	add.s32 	%r38, %r5, 4;
	setp.ge.s32 	%p8, %r38, %r3;
	@%p8 bra 	$L__BB0_11;
	cvt.s64.s32 	%rd26, %r31;
	add.s64 	%rd27, %rd2, %rd26;
	ld.global.u8 	%rs9, [%rd27+2];
	cvt.rn.f32.u16 	%f13, %rs9;
	add.s64 	%rd28, %rd1, %rd26;
	ld.global.u8 	%rs10, [%rd28+2];
	cvt.rn.f32.u16 	%f14, %rs10;
	fma.rn.f32 	%f15, %f13, 0f3D23D70A, %f14;
	cvt.rzi.u32.f32 	%r39, %f15;
	st.global.u8 	[%rd28+2], %r39;
$L__BB0_11:
	add.s32 	%r7, %r4, %r19;
	add.s32 	%r8, %r5, %r19;
	setp.ge.s32 	%p9, %r8, %r3;
	cvt.s64.s32 	%rd29, %r7;
	add.s64 	%rd30, %rd3, %rd29;
	add.s64 	%rd6, %rd1, %rd30;
	add.s64 	%rd7, %rd2, %rd30;
	@%p9 bra 	$L__BB0_13;
	ld.global.u8 	%rs11, [%rd7+-2];
	cvt.rn.f32.u16 	%f16, %rs11;
	ld.global.u8 	%rs12, [%rd6+-2];
	cvt.rn.f32.u16 	%f17, %rs12;
	fma.rn.f32 	%f18, %f16, 0f3D23D70A, %f17;
	cvt.rzi.u32.f32 	%r40, %f18;
	st.global.u8 	[%rd6+-2], %r40;
$L__BB0_13:
	add.s32 	%r41, %r8, 1;
	setp.ge.s32 	%p10, %r41, %r3;
	@%p10 bra 	$L__BB0_15;
	ld.global.u8 	%rs13, [%rd7+-1];
	cvt.rn.f32.u16 	%f19, %rs13;
	ld.global.u8 	%rs14, [%rd6+-1];
	cvt.rn.f32.u16 	%f20, %rs14;
	fma.rn.f32 	%f21, %f19, 0f3D23D70A, %f20;
	cvt.rzi.u32.f32 	%r42, %f21;
	st.global.u8 	[%rd6+-1], %r42;
$L__BB0_15:
	add.s32 	%r9, %r8, 2;
	setp.ge.s32 	%p11, %r9, %r3;
	@%p11 bra 	$L__BB0_17;
	cvt.s64.s32 	%rd31, %r9;
	add.s64 	%rd32, %rd2, %rd31;
	ld.global.u8 	%rs15, [%rd32];
	cvt.rn.f32.u16 	%f22, %rs15;
	add.s64 	%rd33, %rd1, %rd31;
	ld.global.u8 	%rs16, [%rd33];
	cvt.rn.f32.u16 	%f23, %rs16;
	fma.rn.f32 	%f24, %f22, 0f3D23D70A, %f23;
	cvt.rzi.u32.f32 	%r43, %f24;
	st.global.u8 	[%rd33], %r43;
$L__BB0_17:
	add.s32 	%r44, %r8, 3;
	setp.ge.s32 	%p12, %r44, %r3;
	@%p12 bra 	$L__BB0_19;
	cvt.s64.s32 	%rd34, %r9;
	add.s64 	%rd35, %rd2, %rd34;
	ld.global.u8 	%rs17, [%rd35+1];
	cvt.rn.f32.u16 	%f25, %rs17;
	add.s64 	%rd36, %rd1, %rd34;
	ld.global.u8 	%rs18, [%rd36+1];
	cvt.rn.f32.u16 	%f26, %rs18;
	fma.rn.f32 	%f27, %f25, 0f3D23D70A, %f26;
	cvt.rzi.u32.f32 	%r45, %f27;
	st.global.u8 	[%rd36+1], %r45;
$L__BB0_19:
	add.s32 	%r46, %r8, 4;
	setp.ge.s32 	%p13, %r46, %r3;
	@%p13 bra 	$L__BB0_21;
	cvt.s64.s32 	%rd37, %r9;
	add.s64 	%rd38, %rd2, %rd37;
	ld.global.u8 	%rs19, [%rd38+2];
	cvt.rn.f32.u16 	%f28, %rs19;
	add.s64 	%rd39, %rd1, %rd37;
	ld.global.u8 	%rs20, [%rd39+2];
	cvt.rn.f32.u16 	%f29, %rs20;
	fma.rn.f32 	%f30, %f28, 0f3D23D70A, %f29;
	cvt.rzi.u32.f32 	%r47, %f30;
	st.global.u8 	[%rd39+2], %r47;
$L__BB0_21:
	add.s32 	%r10, %r7, %r19;
	add.s32 	%r11, %r8, %r19;
	setp.ge.s32 	%p14, %r11, %r3;
	cvt.s64.s32 	%rd40, %r10;
	add.s64 	%rd41, %rd3, %rd40;
	add.s64 	%rd8, %rd1, %rd41;
	add.s64 	%rd9, %rd2, %rd41;
	@%p14 bra 	$L__BB0_23;
	ld.global.u8 	%rs21, [%rd9+-2];
	cvt.rn.f32.u16 	%f31, %rs21;
	ld.global.u8 	%rs22, [%rd8+-2];
	cvt.rn.f32.u16 	%f32, %rs22;
	fma.rn.f32 	%f33, %f31, 0f3D23D70A, %f32;
	cvt.rzi.u32.f32 	%r48, %f33;
	st.global.u8 	[%rd8+-2], %r48;
$L__BB0_23:
	add.s32 	%r49, %r11, 1;
	setp.ge.s32 	%p15, %r49, %r3;
	@%p15 bra 	$L__BB0_25;
	ld.global.u8 	%rs23, [%rd9+-1];
	cvt.rn.f32.u16 	%f34, %rs23;
	ld.global.u8 	%rs24, [%rd8+-1];
	cvt.rn.f32.u16 	%f35, %rs24;
	fma.rn.f32 	%f36, %f34, 0f3D23D70A, %f35;
	cvt.rzi.u32.f32 	%r50, %f36;
	st.global.u8 	[%rd8+-1], %r50;
$L__BB0_25:
	add.s32 	%r12, %r11, 2;
	setp.ge.s32 	%p16, %r12, %r3;
	@%p16 bra 	$L__BB0_27;
	cvt.s64.s32 	%rd42, %r12;
	add.s64 	%rd43, %rd2, %rd42;
	ld.global.u8 	%rs25, [%rd43];
	cvt.rn.f32.u16 	%f37, %rs25;
	add.s64 	%rd44, %rd1, %rd42;
	ld.global.u8 	%rs26, [%rd44];
	cvt.rn.f32.u16 	%f38, %rs26;
	fma.rn.f32 	%f39, %f37, 0f3D23D70A, %f38;
	cvt.rzi.u32.f32 	%r51, %f39;
	st.global.u8 	[%rd44], %r51;
$L__BB0_27:
	add.s32 	%r52, %r11, 3;
	setp.ge.s32 	%p17, %r52, %r3;
	@%p17 bra 	$L__BB0_29;
	cvt.s64.s32 	%rd45, %r12;
	add.s64 	%rd46, %rd2, %rd45;
	ld.global.u8 	%rs27, [%rd46+1];
	cvt.rn.f32.u16 	%f40, %rs27;
	add.s64 	%rd47, %rd1, %rd45;
	ld.global.u8 	%rs28, [%rd47+1];
	cvt.rn.f32.u16 	%f41, %rs28;
	fma.rn.f32 	%f42, %f40, 0f3D23D70A, %f41;
	cvt.rzi.u32.f32 	%r53, %f42;
	st.global.u8 	[%rd47+1], %r53;
$L__BB0_29:
	add.s32 	%r54, %r11, 4;
	setp.ge.s32 	%p18, %r54, %r3;
	@%p18 bra 	$L__BB0_31;
	cvt.s64.s32 	%rd48, %r12;
	add.s64 	%rd49, %rd2, %rd48;
	ld.global.u8 	%rs29, [%rd49+2];
	cvt.rn.f32.u16 	%f43, %rs29;
	add.s64 	%rd50, %rd1, %rd48;
	ld.global.u8 	%rs30, [%rd50+2];
	cvt.rn.f32.u16 	%f44, %rs30;
	fma.rn.f32 	%f45, %f43, 0f3D23D70A, %f44;
	cvt.rzi.u32.f32 	%r55, %f45;
	st.global.u8 	[%rd50+2], %r55;
$L__BB0_31:
	add.s32 	%r13, %r10, %r19;
	add.s32 	%r14, %r11, %r19;
	setp.ge.s32 	%p19, %r14, %r3;
	cvt.s64.s32 	%rd51, %r13;
	add.s64 	%rd52, %rd3, %rd51;
	add.s64 	%rd10, %rd1, %rd52;
	add.s64 	%rd11, %rd2, %rd52;
	@%p19 bra 	$L__BB0_33;
	ld.global.u8 	%rs31, [%rd11+-2];
	cvt.rn.f32.u16 	%f46, %rs31;
	ld.global.u8 	%rs32, [%rd10+-2];
	cvt.rn.f32.u16 	%f47, %rs32;
	fma.rn.f32 	%f48, %f46, 0f3D23D70A, %f47;
	cvt.rzi.u32.f32 	%r56, %f48;
	st.global.u8 	[%rd10+-2], %r56;
$L__BB0_33:
	add.s32 	%r57, %r14, 1;
	setp.ge.s32 	%p20, %r57, %r3;
	@%p20 bra 	$L__BB0_35;
	ld.global.u8 	%rs33, [%rd11+-1];
	cvt.rn.f32.u16 	%f49, %rs33;
	ld.global.u8 	%rs34, [%rd10+-1];
	cvt.rn.f32.u16 	%f50, %rs34;
	fma.rn.f32 	%f51, %f49, 0f3D23D70A, %f50;
	cvt.rzi.u32.f32 	%r58, %f51;
	st.global.u8 	[%rd10+-1], %r58;
$L__BB0_35:
	add.s32 	%r15, %r14, 2;
	setp.ge.s32 	%p21, %r15, %r3;
	@%p21 bra 	$L__BB0_37;
	cvt.s64.s32 	%rd53, %r15;
	add.s64 	%rd54, %rd2, %rd53;
	ld.global.u8 	%rs35, [%rd54];
	cvt.rn.f32.u16 	%f52, %rs35;
	add.s64 	%rd55, %rd1, %rd53;
	ld.global.u8 	%rs36, [%rd55];
	cvt.rn.f32.u16 	%f53, %rs36;
	fma.rn.f32 	%f54, %f52, 0f3D23D70A, %f53;
	cvt.rzi.u32.f32 	%r59, %f54;
	st.global.u8 	[%rd55], %r59;
$L__BB0_37:
	add.s32 	%r60, %r14, 3;
	setp.ge.s32 	%p22, %r60, %r3;
	@%p22 bra 	$L__BB0_39;
	cvt.s64.s32 	%rd56, %r15;
	add.s64 	%rd57, %rd2, %rd56;
	ld.global.u8 	%rs37, [%rd57+1];
	cvt.rn.f32.u16 	%f55, %rs37;
	add.s64 	%rd58, %rd1, %rd56;
	ld.global.u8 	%rs38, [%rd58+1];
	cvt.rn.f32.u16 	%f56, %rs38;
	fma.rn.f32 	%f57, %f55, 0f3D23D70A, %f56;
	cvt.rzi.u32.f32 	%r61, %f57;
	st.global.u8 	[%rd58+1], %r61;
$L__BB0_39:
	add.s32 	%r62, %r14, 4;
	setp.ge.s32 	%p23, %r62, %r3;
	@%p23 bra 	$L__BB0_41;
	cvt.s64.s32 	%rd59, %r15;
	add.s64 	%rd60, %rd2, %rd59;
	ld.global.u8 	%rs39, [%rd60+2];
	cvt.rn.f32.u16 	%f58, %rs39;
	add.s64 	%rd61, %rd1, %rd59;
	ld.global.u8 	%rs40, [%rd61+2];
	cvt.rn.f32.u16 	%f59, %rs40;
	fma.rn.f32 	%f60, %f58, 0f3D23D70A, %f59;
	cvt.rzi.u32.f32 	%r63, %f60;
	st.global.u8 	[%rd61+2], %r63;
$L__BB0_41:
	add.s32 	%r64, %r13, %r19;
	add.s32 	%r16, %r14, %r19;
	setp.ge.s32 	%p24, %r16, %r3;
	cvt.s64.s32 	%rd62, %r64;
	add.s64 	%rd63, %rd3, %rd62;
	add.s64 	%rd12, %rd1, %rd63;
	add.s64 	%rd13, %rd2, %rd63;
	@%p24 bra 	$L__BB0_43;
	ld.global.u8 	%rs41, [%rd13+-2];
	cvt.rn.f32.u16 	%f61, %rs41;
	ld.global.u8 	%rs42, [%rd12+-2];
	cvt.rn.f32.u16 	%f62, %rs42;
	fma.rn.f32 	%f63, %f61, 0f3D23D70A, %f62;
	cvt.rzi.u32.f32 	%r65, %f63;
	st.global.u8 	[%rd12+-2], %r65;
$L__BB0_43:
	add.s32 	%r66, %r16, 1;
	setp.ge.s32 	%p25, %r66, %r3;
	@%p25 bra 	$L__BB0_45;
	ld.global.u8 	%rs43, [%rd13+-1];
	cvt.rn.f32.u16 	%f64, %rs43;
	ld.global.u8 	%rs44, [%rd12+-1];
	cvt.rn.f32.u16 	%f65, %rs44;
	fma.rn.f32 	%f66, %f64, 0f3D23D70A, %f65;
	cvt.rzi.u32.f32 	%r67, %f66;
	st.global.u8 	[%rd12+-1], %r67;
$L__BB0_45:
	add.s32 	%r17, %r16, 2;
	setp.ge.s32 	%p26, %r17, %r3;
	@%p26 bra 	$L__BB0_47;
	cvt.s64.s32 	%rd64, %r17;
	add.s64 	%rd65, %rd2, %rd64;
	ld.global.u8 	%rs45, [%rd65];
	cvt.rn.f32.u16 	%f67, %rs45;
	add.s64 	%rd66, %rd1, %rd64;
	ld.global.u8 	%rs46, [%rd66];
	cvt.rn.f32.u16 	%f68, %rs46;
	fma.rn.f32 	%f69, %f67, 0f3D23D70A, %f68;
	cvt.rzi.u32.f32 	%r68, %f69;
	st.global.u8 	[%rd66], %r68;
$L__BB0_47:
	add.s32 	%r69, %r16, 3;
	setp.ge.s32 	%p27, %r69, %r3;
	@%p27 bra 	$L__BB0_49;
	cvt.s64.s32 	%rd67, %r17;
	add.s64 	%rd68, %rd2, %rd67;
	ld.global.u8 	%rs47, [%rd68+1];
	cvt.rn.f32.u16 	%f70, %rs47;
	add.s64 	%rd69, %rd1, %rd67;
	ld.global.u8 	%rs48, [%rd69+1];
	cvt.rn.f32.u16 	%f71, %rs48;
	fma.rn.f32 	%f72, %f70, 0f3D23D70A, %f71;
	cvt.rzi.u32.f32 	%r70, %f72;
	st.global.u8 	[%rd69+1], %r70;
$L__BB0_49:
	add.s32 	%r71, %r16, 4;
	setp.ge.s32 	%p28, %r71, %r3;
	@%p28 bra 	$L__BB0_51;
	cvt.s64.s32 	%rd70, %r17;
	add.s64 	%rd71, %rd2, %rd70;
	ld.global.u8 	%rs49, [%rd71+2];
	cvt.rn.f32.u16 	%f73, %rs49;
	add.s64 	%rd72, %rd1, %rd70;
	ld.global.u8 	%rs50, [%rd72+2];
	cvt.rn.f32.u16 	%f74, %rs50;
	fma.rn.f32 	%f75, %f73, 0f3D23D70A, %f74;
	cvt.rzi.u32.f32 	%r72, %f75;
	st.global.u8 	[%rd72+2], %r72;
$L__BB0_51:
	ret;

}


// ===== COMPILED SASS (sm_100) =====

	.target	sm_100

	.elftype	@"ET_EXEC"


//--------------------- .note.nv.tkinfo           --------------------------
	.section	.note.nv.tkinfo,"",@"SHT_NOTE"
	.sectionflags	@"SHF_NOTE_NV_TKINFO"
	.tkinfo
        /*0018*/ 	.word	0x00000002
        /*0030*/ 	.string	""
        /*0030*/ 	.string	"ptxas"
        /*0030*/ 	.string	"Cuda compilation tools, release 13.0, V13.0.88"
        /*0030*/ 	.string	"Build cuda_13.0.r13.0/compiler.36424714_0"
        /*0030*/ 	.string	"-arch sm_100 -m 64 "



//--------------------- .note.nv.cuinfo           --------------------------
	.section	.note.nv.cuinfo,"",@"SHT_NOTE"
	.sectionflags	@"SHF_NOTE_NV_CUINFO"
        /*0018*/ 	.short	0x0002
        /*001a*/ 	.short	0x0064
        /*001c*/ 	.short	0x0082
	.zero		2


//--------------------- .nv.info                  --------------------------
	.section	.nv.info,"",@"SHT_CUDA_INFO"
	.align	4


	//----- nvinfo : EIATTR_REGCOUNT
	.align		4
        /*0000*/ 	.byte	0x04, 0x2f
        /*0002*/ 	.short	(.L_2 - .L_1)
	.align		4
.L_1:
        /*0004*/ 	.word	index@(_Z6smoothPKhPhii)
        /*0008*/ 	.word	0x0000001c


	//----- nvinfo : EIATTR_FRAME_SIZE
	.align		4
.L_2:
        /*000c*/ 	.byte	0x04, 0x11
        /*000e*/ 	.short	(.L_4 - .L_3)
	.align		4
.L_3:
        /*0010*/ 	.word	index@(_Z6smoothPKhPhii)
        /*0014*/ 	.word	0x00000000


	//----- nvinfo : EIATTR_MIN_STACK_SIZE
	.align		4
.L_4:
        /*0018*/ 	.byte	0x04, 0x12
        /*001a*/ 	.short	(.L_6 - .L_5)
	.align		4
.L_5:
        /*001c*/ 	.word	index@(_Z6smoothPKhPhii)
        /*0020*/ 	.word	0x00000000
.L_6:


//--------------------- .nv.compat                --------------------------
	.section	.nv.compat,"",@"SHT_CUDA_COMPAT_INFO"
	.align	4
        /*0000*/ 	.byte	0x02, 0x09, 0x00, 0x00, 0x02, 0x02, 0x01, 0x00, 0x02, 0x05, 0x05, 0x00, 0x03, 0x07, 0x01, 0x01
        /*0010*/ 	.byte	0x02, 0x03, 0x00, 0x00, 0x02, 0x06, 0x01, 0x00, 0x04, 0x0b, 0x08, 0x00, 0x09, 0x00, 0x00, 0x00
        /*0020*/ 	.byte	0x00, 0x00, 0x00, 0x00


//--------------------- .nv.info._Z6smoothPKhPhii --------------------------
	.section	.nv.info._Z6smoothPKhPhii,"",@"SHT_CUDA_INFO"
	.sectionflags	@""
	.align	4


	//----- nvinfo : EIATTR_CUDA_API_VERSION
	.align		4
        /*0000*/ 	.byte	0x04, 0x37
        /*0002*/ 	.short	(.L_8 - .L_7)
.L_7:
        /*0004*/ 	.word	0x00000082


	//----- nvinfo : EIATTR_KPARAM_INFO
	.align		4
.L_8:
        /*0008*/ 	.byte	0x04, 0x17
        /*000a*/ 	.short	(.L_10 - .L_9)
.L_9:
        /*000c*/ 	.word	0x00000000
        /*0010*/ 	.short	0x0003
        /*0012*/ 	.short	0x0014
        /*0014*/ 	.byte	0x00, 0xf0, 0x11, 0x00


	//----- nvinfo : EIATTR_KPARAM_INFO
	.align		4
.L_10:
        /*0018*/ 	.byte	0x04, 0x17
        /*001a*/ 	.short	(.L_12 - .L_11)
.L_11:
        /*001c*/ 	.word	0x00000000
        /*0020*/ 	.short	0x0002
        /*0022*/ 	.short	0x0010
        /*0024*/ 	.byte	0x00, 0xf0, 0x11, 0x00


	//----- nvinfo : EIATTR_KPARAM_INFO
	.align		4
.L_12:
        /*0028*/ 	.byte	0x04, 0x17
        /*002a*/ 	.short	(.L_14 - .L_13)
.L_13:
        /*002c*/ 	.word	0x00000000
        /*0030*/ 	.short	0x0001
        /*0032*/ 	.short	0x0008
        /*0034*/ 	.byte	0x00, 0xf5, 0x21, 0x00


	//----- nvinfo : EIATTR_KPARAM_INFO
	.align		4
.L_14:
        /*0038*/ 	.byte	0x04, 0x17
        /*003a*/ 	.short	(.L_16 - .L_15)
.L_15:
        /*003c*/ 	.word	0x00000000
        /*0040*/ 	.short	0x0000
        /*0042*/ 	.short	0x0000
        /*0044*/ 	.byte	0x00, 0xf5, 0x21, 0x00


	//----- nvinfo : EIATTR_SPARSE_MMA_MASK
	.align		4
.L_16:
        /*0048*/ 	.byte	0x03, 0x50
        /*004a*/ 	.short	0x0000


	//----- nvinfo : EIATTR_MAXREG_COUNT
	.align		4
        /*004c*/ 	.byte	0x03, 0x1b
        /*004e*/ 	.short	0x00ff


	//----- nvinfo : EIATTR_EXTERNS
	.align		4
        /*0050*/ 	.byte	0x04, 0x0f
        /*0052*/ 	.short	(.L_18 - .L_17)


	//   ....[0]....
	.align		4
.L_17:
        /*0054*/ 	.word	index@(vprintf)


	//----- nvinfo : EIATTR_MERCURY_ISA_VERSION
	.align		4
.L_18:
        /*0058*/ 	.byte	0x03, 0x5f
        /*005a*/ 	.short	0x0101


	//----- nvinfo : EIATTR_VRC_CTA_INIT_COUNT
	.align		4
        /*005c*/ 	.byte	0x02, 0x4a
	.zero		1
	.zero		1


	//----- nvinfo : EIATTR_SYSCALL_OFFSETS
	.align		4
        /*0060*/ 	.byte	0x04, 0x46
        /*0062*/ 	.short	(.L_20 - .L_19)


	//   ....[0]....
.L_19:
        /*0064*/ 	.word	0x00000140


	//----- nvinfo : EIATTR_EXIT_INSTR_OFFSETS
	.align		4
.L_20:
        /*0068*/ 	.byte	0x04, 0x1c
        /*006a*/ 	.short	(.L_22 - .L_21)


	//   ....[0]....
.L_21:
        /*006c*/ 	.word	0x000000c0


	//   ....[1]....
        /*0070*/ 	.word	0x00001ee0


	//   ....[2]....
        /*0074*/ 	.word	0x00001ff0


	//----- nvinfo : EIATTR_CRS_STACK_SIZE
	.align		4
.L_22:
        /*0078*/ 	.byte	0x04, 0x1e
        /*007a*/ 	.short	(.L_24 - .L_23)
.L_23:
        /*007c*/ 	.word	0x00000000


	//----- nvinfo : EIATTR_CBANK_PARAM_SIZE
	.align		4
.L_24:
        /*0080*/ 	.byte	0x03, 0x19
        /*0082*/ 	.short	0x0018


	//----- nvinfo : EIATTR_PARAM_CBANK
	.align		4
        /*0084*/ 	.byte	0x04, 0x0a
        /*0086*/ 	.short	(.L_26 - .L_25)
	.align		4
.L_25:
        /*0088*/ 	.word	index@(.nv.constant0._Z6smoothPKhPhii)
        /*008c*/ 	.short	0x0380
        /*008e*/ 	.short	0x0018


	//----- nvinfo : EIATTR_SW_WAR
	.align		4
.L_26:
        /*0090*/ 	.byte	0x04, 0x36
        /*0092*/ 	.short	(.L_28 - .L_27)
.L_27:
        /*0094*/ 	.word	0x00000008
.L_28:


//--------------------- .nv.callgraph             --------------------------
	.section	.nv.callgraph,"",@"SHT_CUDA_CALLGRAPH"
	.align	4
	.sectionentsize	8
	.align		4
        /*0000*/ 	.word	0x00000000
	.align		4
        /*0004*/ 	.word	0xffffffff
	.align		4
        /*0008*/ 	.word	index@(_Z6smoothPKhPhii)
	.align		4
        /*000c*/ 	.word	index@(vprintf)
	.align		4
        /*0010*/ 	.word	0x00000000
	.align		4
        /*0014*/ 	.word	0xfffffffe
	.align		4
        /*0018*/ 	.word	0x00000000
	.align		4
        /*001c*/ 	.word	0xfffffffd
	.align		4
        /*0020*/ 	.word	0x00000000
	.align		4
        /*0024*/ 	.word	0xfffffffc


//--------------------- .nv.constant4             --------------------------
	.section	.nv.constant4,"a",@progbits
	.align	8
	.align		8
.nv.constant4:
        /*0000*/ 	.dword	vprintf
	.align		8
        /*0008*/ 	.dword	$str


//--------------------- .text._Z6smoothPKhPhii    --------------------------
	.section	.text._Z6smoothPKhPhii,"ax",@progbits
	.align	128
        .global         _Z6smoothPKhPhii
        .type           _Z6smoothPKhPhii,@function
        .size           _Z6smoothPKhPhii,(.L_x_4 - _Z6smoothPKhPhii)
        .other          _Z6smoothPKhPhii,@"STO_CUDA_ENTRY STV_DEFAULT"
_Z6smoothPKhPhii:
.text._Z6smoothPKhPhii:
[----:B------:R-:W0:Y:S01]  /*0000*/  LDC R1, c[0x0][0x37c] ;  /* 0x0000df00ff017b82 */ /* 0x000e220000000800 */
[----:B------:R-:W1:Y:S01]  /*0010*/  S2R R17, SR_CTAID.Y ;  /* 0x0000000000117919 */ /* 0x000e620000002600 */
[----:B------:R-:W2:Y:S01]  /*0020*/  LDCU UR4, c[0x0][0x360] ;  /* 0x00006c00ff0477ac */ /* 0x000ea20008000800 */
[----:B------:R-:W1:Y:S01]  /*0030*/  S2R R0, SR_TID.Y ;  /* 0x0000000000007919 */ /* 0x000e620000002200 */
[----:B------:R-:W1:Y:S01]  /*0040*/  LDCU UR5, c[0x0][0x364] ;  /* 0x00006c80ff0577ac */ /* 0x000e620008000800 */
[----:B------:R-:W2:Y:S01]  /*0050*/  S2R R16, SR_CTAID.X ;  /* 0x0000000000107919 */ /* 0x000ea20000002500 */
[----:B------:R-:W3:Y:S01]  /*0060*/  LDCU.64 UR6, c[0x0][0x390] ;  /* 0x00007200ff0677ac */ /* 0x000ee20008000a00 */
[----:B------:R-:W2:Y:S01]  /*0070*/  S2R R3, SR_TID.X ;  /* 0x0000000000037919 */ /* 0x000ea20000002100 */
[----:B-1----:R-:W-:-:S05]  /*0080*/  IMAD R17, R17, UR5, R0 ;  /* 0x0000000511117c24 */ /* 0x002fca000f8e0200 */
[----:B---3--:R-:W-:Y:S01]  /*0090*/  ISETP.GE.AND P0, PT, R17, UR6, PT ;  /* 0x0000000611007c0c */ /* 0x008fe2000bf06270 */
[----:B--2---:R-:W-:-:S05]  /*00a0*/  IMAD R16, R16, UR4, R3 ;  /* 0x0000000410107c24 */ /* 0x004fca000f8e0203 */
[----:B------:R-:W-:-:S13]  /*00b0*/  ISETP.GE.OR P0, PT, R16, UR7, P0 ;  /* 0x0000000710007c0c */ /* 0x000fda0008706670 */
[----:B0-----:R-:W-:Y:S05]  /*00c0*/  @P0 EXIT ;  /* 0x000000000000094d */ /* 0x001fea0003800000 */
[----:B------:R-:W-:Y:S01]  /*00d0*/  MOV R0, 0x0 ;  /* 0x0000000000007802 */ /* 0x000fe20000000f00 */
[----:B------:R-:W0:Y:S01]  /*00e0*/  LDCU.64 UR4, c[0x4][0x8] ;  /* 0x01000100ff0477ac */ /* 0x000e220008000a00 */
[----:B------:R-:W-:Y:S02]  /*00f0*/  CS2R R6, SRZ ;  /* 0x0000000000067805 */ /* 0x000fe4000001ff00 */
[----:B------:R1:W2:Y:S01]  /*0100*/  LDC.64 R2, c[0x4][R0] ;  /* 0x0100000000027b82 */ /* 0x0002a20000000a00 */
[----:B0-----:R-:W-:Y:S02]  /*0110*/  IMAD.U32 R4, RZ, RZ, UR4 ;  /* 0x00000004ff047e24 */ /* 0x001fe4000f8e00ff */
[----:B-1----:R-:W-:-:S07]  /*0120*/  IMAD.U32 R5, RZ, RZ, UR5 ;  /* 0x00000005ff057e24 */ /* 0x002fce000f8e00ff */
[----:B------:R-:W-:-:S07]  /*0130*/  LEPC R20, `(.L_x_0) ;  /* 0x000000001014794e */ /* 0x000fce0000000000 */
[----:B--2---:R-:W-:Y:S05]  /*0140*/  CALL.ABS.NOINC R2 ;  /* 0x0000000002007343 */ /* 0x004fea0003c00000 */
.L_x_0:
[----:B------:R-:W0:Y:S01]  /*0150*/  LDC.64 R6, c[0x0][0x390] ;  /* 0x0000e400ff067b82 */ /* 0x000e220000000a00 */
[----:B------:R-:W-:-:S07]  /*0160*/  VIADD R0, R17, 0xfffffffe ;  /* 0xfffffffe11007836 */ /* 0x000fce0000000000 */
[----:B------:R-:W1:Y:S08]  /*0170*/  LDC.64 R12, c[0x0][0x358] ;  /* 0x0000d600ff0c7b82 */ /* 0x000e700000000a00 */
[----:B------:R-:W2:Y:S01]  /*0180*/  LDC.64 R2, c[0x0][0x388] ;  /* 0x0000e200ff027b82 */ /* 0x000ea20000000a00 */
[----:B0-----:R-:W-:-:S07]  /*0190*/  IMAD R15, R0, R7, RZ ;  /* 0x00000007000f7224 */ /* 0x001fce00078e02ff */
[----:B------:R-:W0:Y:S01]  /*01a0*/  LDC.64 R4, c[0x0][0x380] ;  /* 0x0000e000ff047b82 */ /* 0x000e220000000a00 */
[----:B------:R-:W-:Y:S01]  /*01b0*/  IMAD R6, R6, R7, RZ ;  /* 0x0000000706067224 */ /* 0x000fe200078e02ff */
[----:B------:R-:W-:Y:S01]  /*01c0*/  SHF.R.S32.HI R0, RZ, 0x1f, R16 ;  /* 0x0000001fff007819 */ /* 0x000fe20000011410 */
[C---:B------:R-:W-:Y:S01]  /*01d0*/  IMAD.IADD R17, R16.reuse, 0x1, R15 ;  /* 0x0000000110117824 */ /* 0x040fe200078e020f */
[----:B------:R-:W-:-:S03]  /*01e0*/  IADD3 R9, P1, PT, R16, R15, RZ ;  /* 0x0000000f10097210 */ /* 0x000fc60007f3e0ff */
[----:B------:R-:W-:Y:S01]  /*01f0*/  VIADD R14, R17, 0xfffffffe ;  /* 0xfffffffe110e7836 */ /* 0x000fe20000000000 */
[----:B------:R-:W-:-:S04]  /*0200*/  LEA.HI.X.SX32 R18, R15, R0, 0x1, P1 ;  /* 0x000000000f127211 */ /* 0x000fc800008f0eff */
[----:B------:R-:W-:Y:S02]  /*0210*/  ISETP.GE.AND P0, PT, R14, R6, PT ;  /* 0x000000060e00720c */ /* 0x000fe40003f06270 */
[----:B--2---:R-:W-:-:S05]  /*0220*/  IADD3 R10, P1, PT, R9, R2, RZ ;  /* 0x00000002090a7210 */ /* 0x004fca0007f3e0ff */
[----:B------:R-:W-:Y:S01]  /*0230*/  IMAD.X R11, R18, 0x1, R3, P1 ;  /* 0x00000001120b7824 */ /* 0x000fe200008e0603 */
[----:B0-----:R-:W-:-:S05]  /*0240*/  IADD3 R8, P2, PT, R9, R4, RZ ;  /* 0x0000000409087210 */ /* 0x001fca0007f5e0ff */
[----:B-1----:R-:W-:Y:S02]  /*0250*/  @!P0 R2UR UR4, R12 ;  /* 0x000000000c0482ca */ /* 0x002fe400000e0000 */
[C---:B------:R-:W-:Y:S01]  /*0260*/  @!P0 R2UR UR5, R13.reuse ;  /* 0x000000000d0582ca */ /* 0x040fe200000e0000 */
[----:B------:R-:W-:Y:S01]  /*0270*/  IMAD.X R9, R18, 0x1, R5, P2 ;  /* 0x0000000112097824 */ /* 0x000fe200010e0605 */
[----:B------:R-:W-:Y:S02]  /*0280*/  @!P0 R2UR UR6, R12 ;  /* 0x000000000c0682ca */ /* 0x000fe400000e0000 */
[----:B------:R-:W-:-:S09]  /*0290*/  @!P0 R2UR UR7, R13 ;  /* 0x000000000d0782ca */ /* 0x000fd200000e0000 */
[----:B------:R-:W2:Y:S04]  /*02a0*/  @!P0 LDG.E.U8 R18, desc[UR4][R8.64+-0x2] ;  /* 0xfffffe0408128981 */ /* 0x000ea8000c1e1100 */
[----:B------:R-:W3:Y:S01]  /*02b0*/  @!P0 LDG.E.U8 R19, desc[UR6][R10.64+-0x2] ;  /* 0xfffffe060a138981 */ /* 0x000ee2000c1e1100 */
[----:B------:R-:W-:-:S05]  /*02c0*/  VIADD R21, R17, 0xffffffff ;  /* 0xffffffff11157836 */ /* 0x000fca0000000000 */
[----:B------:R-:W-:-:S13]  /*02d0*/  ISETP.GE.AND P1, PT, R21, R6, PT ;  /* 0x000000061500720c */ /* 0x000fda0003f26270 */
[C---:B------:R-:W-:Y:S02]  /*02e0*/  @!P1 R2UR UR6, R12.reuse ;  /* 0x000000000c0692ca */ /* 0x040fe400000e0000 */
[C---:B------:R-:W-:Y:S02]  /*02f0*/  @!P1 R2UR UR7, R13.reuse ;  /* 0x000000000d0792ca */ /* 0x040fe400000e0000 */
[----:B------:R-:W-:Y:S02]  /*0300*/  @!P1 R2UR UR8, R12 ;  /* 0x000000000c0892ca */ /* 0x000fe400000e0000 */
[----:B------:R-:W-:Y:S02]  /*0310*/  @!P1 R2UR UR9, R13 ;  /* 0x000000000d0992ca */ /* 0x000fe400000e0000 */
[----:B--2---:R-:W-:Y:S02]  /*0320*/  @!P0 I2FP.F32.U32 R18, R18 ;  /* 0x0000001200128245 */ /* 0x004fe40000201000 */
[----:B---3--:R-:W-:-:S05]  /*0330*/  @!P0 I2FP.F32.U32 R19, R19 ;  /* 0x0000001300138245 */ /* 0x008fca0000201000 */
[----:B------:R-:W-:-:S04]  /*0340*/  @!P0 FFMA R18, R18, 0.039999999105930328369, R19 ;  /* 0x3d23d70a12128823 */ /* 0x000fc80000000013 */
[----:B------:R-:W0:Y:S02]  /*0350*/  @!P0 F2I.U32.TRUNC.NTZ R19, R18 ;  /* 0x0000001200138305 */ /* 0x000e24000020f000 */
[----:B0-----:R0:W-:Y:S04]  /*0360*/  @!P0 STG.E.U8 desc[UR4][R10.64+-0x2], R19 ;  /* 0xfffffe130a008986 */ /* 0x0011e8000c101104 */
[----:B------:R-:W2:Y:S04]  /*0370*/  @!P1 LDG.E.U8 R8, desc[UR6][R8.64+-0x1] ;  /* 0xffffff0608089981 */ /* 0x000ea8000c1e1100 */
[----:B------:R-:W3:Y:S01]  /*0380*/  @!P1 LDG.E.U8 R21, desc[UR8][R10.64+-0x1] ;  /* 0xffffff080a159981 */ /* 0x000ee2000c1e1100 */
[----:B------:R-:W-:-:S02]  /*0390*/  ISETP.GE.AND P0, PT, R17, R6, PT ;  /* 0x000000061100720c */ /* 0x000fc40003f06270 */
[----:B------:R-:W-:Y:S02]  /*03a0*/  @!P1 R2UR UR4, R12 ;  /* 0x000000000c0492ca */ /* 0x000fe400000e0000 */
[----:B------:R-:W-:-:S09]  /*03b0*/  @!P1 R2UR UR5, R13 ;  /* 0x000000000d0592ca */ /* 0x000fd200000e0000 */
[C---:B------:R-:W-:Y:S02]  /*03c0*/  @!P0 R2UR UR6, R12.reuse ;  /* 0x000000000c0682ca */ /* 0x040fe400000e0000 */
[C---:B------:R-:W-:Y:S02]  /*03d0*/  @!P0 R2UR UR7, R13.reuse ;  /* 0x000000000d0782ca */ /* 0x040fe400000e0000 */
[----:B------:R-:W-:Y:S02]  /*03e0*/  @!P0 R2UR UR8, R12 ;  /* 0x000000000c0882ca */ /* 0x000fe400000e0000 */
[----:B------:R-:W-:Y:S02]  /*03f0*/  @!P0 R2UR UR9, R13 ;  /* 0x000000000d0982ca */ /* 0x000fe400000e0000 */
[----:B------:R-:W-:Y:S02]  /*0400*/  @!P0 SHF.R.S32.HI R22, RZ, 0x1f, R17 ;  /* 0x0000001fff168819 */ /* 0x000fe40000011411 */
[----:B------:R-:W-:-:S05]  /*0410*/  @!P0 IADD3 R18, P2, PT, R17, R4, RZ ;  /* 0x0000000411128210 */ /* 0x000fca0007f5e0ff */
[----:B0-----:R-:W-:Y:S01]  /*0420*/  @!P0 IMAD.X R19, R22, 0x1, R5, P2 ;  /* 0x0000000116138824 */ /* 0x001fe200010e0605 */
[----:B--2---:R-:W-:Y:S02]  /*0430*/  @!P1 I2FP.F32.U32 R20, R8 ;  /* 0x0000000800149245 */ /* 0x004fe40000201000 */
[----:B------:R-:W-:Y:S02]  /*0440*/  @!P0 IADD3 R8, P3, PT, R17, R2, RZ ;  /* 0x0000000211088210 */ /* 0x000fe40007f7e0ff */
[----:B---3--:R-:W-:-:S03]  /*0450*/  @!P1 I2FP.F32.U32 R21, R21 ;  /* 0x0000001500159245 */ /* 0x008fc60000201000 */
[----:B------:R-:W-:Y:S02]  /*0460*/  @!P0 IMAD.X R9, R22, 0x1, R3, P3 ;  /* 0x0000000116098824 */ /* 0x000fe400018e0603 */
[----:B------:R-:W-:-:S04]  /*0470*/  @!P1 FFMA R20, R20, 0.039999999105930328369, R21 ;  /* 0x3d23d70a14149823 */ /* 0x000fc80000000015 */
[----:B------:R-:W0:Y:S02]  /*0480*/  @!P1 F2I.U32.TRUNC.NTZ R21, R20 ;  /* 0x0000001400159305 */ /* 0x000e24000020f000 */
[----:B0-----:R0:W-:Y:S04]  /*0490*/  @!P1 STG.E.U8 desc[UR4][R10.64+-0x1], R21 ;  /* 0xffffff150a009986 */ /* 0x0011e8000c101104 */
[----:B------:R-:W2:Y:S04]  /*04a0*/  @!P0 LDG.E.U8 R18, desc[UR6][R18.64] ;  /* 0x0000000612128981 */ /* 0x000ea8000c1e1100 */
[----:B------:R-:W3:Y:S01]  /*04b0*/  @!P0 LDG.E.U8 R22, desc[UR8][R8.64] ;  /* 0x0000000808168981 */ /* 0x000ee2000c1e1100 */
[----:B------:R-:W-:Y:S01]  /*04c0*/  VIADD R23, R17, 0x1 ;  /* 0x0000000111177836 */ /* 0x000fe20000000000 */
[----:B------:R-:W-:-:S02]  /*04d0*/  @!P0 R2UR UR4, R12 ;  /* 0x000000000c0482ca */ /* 0x000fc400000e0000 */
[----:B------:R-:W-:Y:S02]  /*04e0*/  @!P0 R2UR UR5, R13 ;  /* 0x000000000d0582ca */ /* 0x000fe400000e0000 */
[----:B------:R-:W-:-:S13]  /*04f0*/  ISETP.GE.AND P2, PT, R23, R6, PT ;  /* 0x000000061700720c */ /* 0x000fda0003f46270 */
[C---:B------:R-:W-:Y:S02]  /*0500*/  @!P2 R2UR UR6, R12.reuse ;  /* 0x000000000c06a2ca */ /* 0x040fe400000e0000 */
[C---:B------:R-:W-:Y:S02]  /*0510*/  @!P2 R2UR UR7, R13.reuse ;  /* 0x000000000d07a2ca */ /* 0x040fe400000e0000 */
[----:B------:R-:W-:Y:S02]  /*0520*/  @!P2 R2UR UR8, R12 ;  /* 0x000000000c08a2ca */ /* 0x000fe400000e0000 */
[----:B------:R-:W-:Y:S02]  /*0530*/  @!P2 R2UR UR9, R13 ;  /* 0x000000000d09a2ca */ /* 0x000fe400000e0000 */
[----:B0-----:R-:W-:Y:S02]  /*0540*/  @!P2 IADD3 R10, P3, PT, R17, R2, RZ ;  /* 0x00000002110aa210 */ /* 0x001fe40007f7e0ff */
[----:B--2---:R-:W-:-:S02]  /*0550*/  @!P0 I2FP.F32.U32 R20, R18 ;  /* 0x0000001200148245 */ /* 0x004fc40000201000 */
[----:B------:R-:W-:Y:S02]  /*0560*/  @!P2 IADD3 R18, P1, PT, R17, R4, RZ ;  /* 0x000000041112a210 */ /* 0x000fe40007f3e0ff */
[----:B---3--:R-:W-:Y:S02]  /*0570*/  @!P0 I2FP.F32.U32 R23, R22 ;  /* 0x0000001600178245 */ /* 0x008fe40000201000 */
[----:B------:R-:W-:-:S03]  /*0580*/  @!P2 SHF.R.S32.HI R22, RZ, 0x1f, R17 ;  /* 0x0000001fff16a819 */ /* 0x000fc60000011411 */
[----:B------:R-:W-:Y:S02]  /*0590*/  @!P0 FFMA R20, R20, 0.039999999105930328369, R23 ;  /* 0x3d23d70a14148823 */ /* 0x000fe40000000017 */
[C---:B------:R-:W-:Y:S02]  /*05a0*/  @!P2 IMAD.X R11, R22.reuse, 0x1, R3, P3 ;  /* 0x00000001160ba824 */ /* 0x040fe400018e0603 */
[----:B------:R-:W0:Y:S01]  /*05b0*/  @!P0 F2I.U32.TRUNC.NTZ R23, R20 ;  /* 0x0000001400178305 */ /* 0x000e22000020f000 */
[----:B------:R-:W-:Y:S01]  /*05c0*/  @!P2 IMAD.X R19, R22, 0x1, R5, P1 ;  /* 0x000000011613a824 */ /* 0x000fe200008e0605 */
        /* <DEDUP_REMOVED lines=11> */
[----:B------:R-:W-:Y:S02]  /*0680*/  @!P1 SHF.R.S32.HI R22, RZ, 0x1f, R17 ;  /* 0x0000001fff169819 */ /* 0x000fe40000011411 */
[----:B0-----:R-:W-:-:S05]  /*0690*/  @!P1 IADD3 R8, P3, PT, R17, R2, RZ ;  /* 0x0000000211089210 */ /* 0x001fca0007f7e0ff */
[----:B------:R-:W-:Y:S01]  /*06a0*/  @!P1 IMAD.X R9, R22, 0x1, R3, P3 ;  /* 0x0000000116099824 */ /* 0x000fe200018e0603 */
        /* <DEDUP_REMOVED lines=9> */
[--C-:B------:R-:W-:Y:S01]  /*0740*/  IMAD.IADD R14, R14, 0x1, R7.reuse ;  /* 0x000000010e0e7824 */ /* 0x100fe200078e0207 */
[----:B------:R-:W-:Y:S01]  /*0750*/  @!P1 R2UR UR4, R12 ;  /* 0x000000000c0492ca */ /* 0x000fe200000e0000 */
[----:B------:R-:W-:Y:S01]  /*0760*/  IMAD.IADD R15, R15, 0x1, R7 ;  /* 0x000000010f0f7824 */ /* 0x000fe200078e0207 */
[----:B------:R-:W-:-:S02]  /*0770*/  @!P1 R2UR UR5, R13 ;  /* 0x000000000d0592ca */ /* 0x000fc400000e0000 */
[----:B------:R-:W-:Y:S02]  /*0780*/  ISETP.GE.AND P0, PT, R14, R6, PT ;  /* 0x000000060e00720c */ /* 0x000fe40003f06270 */
[----:B------:R-:W-:-:S11]  /*0790*/  IADD3 R23, P2, PT, R16, R15, RZ ;  /* 0x0000000f10177210 */ /* 0x000fd60007f5e0ff */
[C---:B------:R-:W-:Y:S02]  /*07a0*/  @!P0 R2UR UR6, R12.reuse ;  /* 0x000000000c0682ca */ /* 0x040fe400000e0000 */
[C---:B------:R-:W-:Y:S02]  /*07b0*/  @!P0 R2UR UR7, R13.reuse ;  /* 0x000000000d0782ca */ /* 0x040fe400000e0000 */
[----:B------:R-:W-:Y:S02]  /*07c0*/  @!P0 R2UR UR8, R12 ;  /* 0x000000000c0882ca */ /* 0x000fe400000e0000 */
[----:B------:R-:W-:Y:S02]  /*07d0*/  @!P0 R2UR UR9, R13 ;  /* 0x000000000d0982ca */ /* 0x000fe400000e0000 */
[----:B--2---:R-:W-:Y:S02]  /*07e0*/  @!P1 I2FP.F32.U32 R17, R18 ;  /* 0x0000001200119245 */ /* 0x004fe40000201000 */
[----:B------:R-:W-:-:S02]  /*07f0*/  IADD3 R18, P3, PT, R23, R4, RZ ;  /* 0x0000000417127210 */ /* 0x000fc40007f7e0ff */
[----:B---3--:R-:W-:-:S05]  /*0800*/  @!P1 I2FP.F32.U32 R20, R20 ;  /* 0x0000001400149245 */ /* 0x008fca0000201000 */
[----:B------:R-:W-:Y:S01]  /*0810*/  @!P1 FFMA R17, R17, 0.039999999105930328369, R20 ;  /* 0x3d23d70a11119823 */ /* 0x000fe20000000014 */
[----:B------:R-:W-:Y:S02]  /*0820*/  LEA.HI.X.SX32 R20, R15, R0, 0x1, P2 ;  /* 0x000000000f147211 */ /* 0x000fe400010f0eff */
[----:B0-----:R-:W-:-:S03]  /*0830*/  IADD3 R10, P2, PT, R23, R2, RZ ;  /* 0x00000002170a7210 */ /* 0x001fc60007f5e0ff */
[----:B------:R-:W0:Y:S01]  /*0840*/  @!P1 F2I.U32.TRUNC.NTZ R17, R17 ;  /* 0x0000001100119305 */ /* 0x000e22000020f000 */
[C---:B------:R-:W-:Y:S02]  /*0850*/  IMAD.X R19, R20.reuse, 0x1, R5, P3 ;  /* 0x0000000114137824 */ /* 0x040fe400018e0605 */
[----:B------:R-:W-:Y:S01]  /*0860*/  IMAD.X R11, R20, 0x1, R3, P2 ;  /* 0x00000001140b7824 */ /* 0x000fe200010e0603 */
        /* <DEDUP_REMOVED lines=14> */
[----:B------:R-:W1:Y:S02]  /*0950*/  @!P0 F2I.U32.TRUNC.NTZ R21, R20 ;  /* 0x0000001400158305 */ /* 0x000e64000020f000 */
[----:B-1----:R1:W-:Y:S04]  /*0960*/  @!P0 STG.E.U8 desc[UR4][R10.64+-0x2], R21 ;  /* 0xfffffe150a008986 */ /* 0x0023e8000c101104 */
[----:B------:R-:W2:Y:S04]  /*0970*/  @!P1 LDG.E.U8 R18, desc[UR6][R18.64+-0x1] ;  /* 0xffffff0612129981 */ /* 0x000ea8000c1e1100 */
[----:B0-----:R-:W3:Y:S01]  /*0980*/  @!P1 LDG.E.U8 R9, desc[UR8][R10.64+-0x1] ;  /* 0xffffff080a099981 */ /* 0x001ee2000c1e1100 */
        /* <DEDUP_REMOVED lines=9> */
[----:B--2---:R-:W-:-:S02]  /*0a20*/  @!P1 I2FP.F32.U32 R8, R18 ;  /* 0x0000001200089245 */ /* 0x004fc40000201000 */
[----:B------:R-:W-:Y:S02]  /*0a30*/  @!P0 IADD3 R18, P2, PT, R17, R4, RZ ;  /* 0x0000000411128210 */ /* 0x000fe40007f5e0ff */
[----:B---3--:R-:W-:-:S03]  /*0a40*/  @!P1 I2FP.F32.U32 R9, R9 ;  /* 0x0000000900099245 */ /* 0x008fc60000201000 */
[----:B------:R-:W-:Y:S02]  /*0a50*/  @!P0 IMAD.X R19, R22, 0x1, R5, P2 ;  /* 0x0000000116138824 */ /* 0x000fe400010e0605 */
[----:B------:R-:W-:Y:S01]  /*0a60*/  @!P1 FFMA R20, R8, 0.039999999105930328369, R9 ;  /* 0x3d23d70a08149823 */ /* 0x000fe20000000009 */
[----:B------:R-:W-:-:S03]  /*0a70*/  @!P0 IADD3 R8, P3, PT, R17, R2, RZ ;  /* 0x0000000211088210 */ /* 0x000fc60007f7e0ff */
[----:B------:R-:W0:Y:S02]  /*0a80*/  @!P1 F2I.U32.TRUNC.NTZ R23, R20 ;  /* 0x0000001400179305 */ /* 0x000e24000020f000 */
[----:B------:R-:W-:Y:S01]  /*0a90*/  @!P0 IMAD.X R9, R22, 0x1, R3, P3 ;  /* 0x0000000116098824 */ /* 0x000fe200018e0603 */
[----:B0-----:R0:W-:Y:S04]  /*0aa0*/  @!P1 STG.E.U8 desc[UR4][R10.64+-0x1], R23 ;  /* 0xffffff170a009986 */ /* 0x0011e8000c101104 */
[----:B------:R-:W2:Y:S04]  /*0ab0*/  @!P0 LDG.E.U8 R18, desc[UR6][R18.64] ;  /* 0x0000000612128981 */ /* 0x000ea8000c1e1100 */
[----:B-1----:R-:W3:Y:S01]  /*0ac0*/  @!P0 LDG.E.U8 R21, desc[UR8][R8.64] ;  /* 0x0000000808158981 */ /* 0x002ee2000c1e1100 */
        /* <DEDUP_REMOVED lines=239> */
[----:B------:R-:W-:-:S04]  /*19c0*/  IADD3 R15, P2, PT, R16, R7, RZ ;  /* 0x00000007100f7210 */ /* 0x000fc80007f5e0ff */
[----:B------:R-:W-:Y:S02]  /*19d0*/  LEA.HI.X.SX32 R0, R7, R0, 0x1, P2 ;  /* 0x0000000007007211 */ /* 0x000fe400010f0eff */
[----:B0-----:R-:W-:-:S05]  /*19e0*/  IADD3 R10, P2, PT, R15, R2, RZ ;  /* 0x000000020f0a7210 */ /* 0x001fca0007f5e0ff */
[----:B------:R-:W-:Y:S01]  /*19f0*/  @!P0 R2UR UR6, R12 ;  /* 0x000000000c0682ca */ /* 0x000fe200000e0000 */
[----:B------:R-:W-:Y:S01]  /*1a00*/  IMAD.X R11, R0, 0x1, R3, P2 ;  /* 0x00000001000b7824 */ /* 0x000fe200010e0603 */
[C---:B------:R-:W-:Y:S02]  /*1a10*/  @!P0 R2UR UR7, R13.reuse ;  /* 0x000000000d0782ca */ /* 0x040fe400000e0000 */
[----:B------:R-:W-:Y:S02]  /*1a20*/  @!P0 R2UR UR8, R12 ;  /* 0x000000000c0882ca */ /* 0x000fe400000e0000 */
[----:B------:R-:W-:Y:S02]  /*1a30*/  @!P0 R2UR UR9, R13 ;  /* 0x000000000d0982ca */ /* 0x000fe400000e0000 */
[----:B--2---:R-:W-:Y:S02]  /*1a40*/  @!P1 I2FP.F32.U32 R14, R18 ;  /* 0x00000012000e9245 */ /* 0x004fe40000201000 */
[----:B---3--:R-:W-:-:S05]  /*1a50*/  @!P1 I2FP.F32.U32 R21, R20 ;  /* 0x0000001400159245 */ /* 0x008fca0000201000 */
[----:B------:R-:W-:Y:S01]  /*1a60*/  @!P1 FFMA R21, R14, 0.039999999105930328369, R21 ;  /* 0x3d23d70a0e159823 */ /* 0x000fe20000000015 */
[----:B------:R-:W-:-:S05]  /*1a70*/  IADD3 R14, P3, PT, R15, R4, RZ ;  /* 0x000000040f0e7210 */ /* 0x000fca0007f7e0ff */
[----:B------:R-:W0:Y:S01]  /*1a80*/  @!P1 F2I.U32.TRUNC.NTZ R21, R21 ;  /* 0x0000001500159305 */ /* 0x000e22000020f000 */
        /* <DEDUP_REMOVED lines=38> */
[----:B------:R-:W1:Y:S01]  /*1cf0*/  @!P0 LDG.E.U8 R16, desc[UR8][R8.64] ;  /* 0x0000000808108981 */ /* 0x000e62000c1e1100 */
[C---:B------:R-:W-:Y:S01]  /*1d00*/  VIADD R23, R17.reuse, 0x3 ;  /* 0x0000000311177836 */ /* 0x040fe20000000000 */
[----:B------:R-:W-:Y:S01]  /*1d10*/  @!P0 R2UR UR4, R12 ;  /* 0x000000000c0482ca */ /* 0x000fe200000e0000 */
[----:B------:R-:W-:Y:S01]  /*1d20*/  VIADD R17, R17, 0x4 ;  /* 0x0000000411117836 */ /* 0x000fe20000000000 */
[----:B------:R-:W-:Y:S01]  /*1d30*/  @!P0 R2UR UR5, R13 ;  /* 0x000000000d0582ca */ /* 0x000fe200000e0000 */
[----:B------:R-:W-:Y:S01]  /*1d40*/  BSSY.RECONVERGENT B0, `(.L_x_1) ;  /* 0x0000019000007945 */ /* 0x000fe20003800200 */
[----:B------:R-:W-:-:S02]  /*1d50*/  ISETP.GE.AND P2, PT, R23, R6, PT ;  /* 0x000000061700720c */ /* 0x000fc40003f46270 */
[----:B------:R-:W-:Y:S02]  /*1d60*/  ISETP.GE.AND P1, PT, R17, R6, PT ;  /* 0x000000061100720c */ /* 0x000fe40003f26270 */
[----:B--2---:R-:W-:Y:S02]  /*1d70*/  @!P0 I2FP.F32.U32 R0, R14 ;  /* 0x0000000e00008245 */ /* 0x004fe40000201000 */
[----:B-1----:R-:W-:-:S05]  /*1d80*/  @!P0 I2FP.F32.U32 R19, R16 ;  /* 0x0000001000138245 */ /* 0x002fca0000201000 */
[----:B------:R-:W-:-:S04]  /*1d90*/  @!P0 FFMA R0, R0, 0.039999999105930328369, R19 ;  /* 0x3d23d70a00008823 */ /* 0x000fc80000000013 */
[----:B------:R-:W1:Y:S02]  /*1da0*/  @!P0 F2I.U32.TRUNC.NTZ R19, R0 ;  /* 0x0000000000138305 */ /* 0x000e64000020f000 */
[----:B-1----:R0:W-:Y:S01]  /*1db0*/  @!P0 STG.E.U8 desc[UR4][R8.64], R19 ;  /* 0x0000001308008986 */ /* 0x0021e2000c101104 */
[----:B------:R-:W-:Y:S05]  /*1dc0*/  @P2 BRA `(.L_x_2) ;  /* 0x0000000000402947 */ /* 0x000fea0003800000 */
[C---:B------:R-:W-:Y:S02]  /*1dd0*/  R2UR UR4, R12.reuse ;  /* 0x000000000c0472ca */ /* 0x040fe400000e0000 */
[C---:B------:R-:W-:Y:S02]  /*1de0*/  R2UR UR5, R13.reuse ;  /* 0x000000000d0572ca */ /* 0x040fe400000e0000 */
[----:B------:R-:W-:Y:S02]  /*1df0*/  R2UR UR6, R12 ;  /* 0x000000000c0672ca */ /* 0x000fe400000e0000 */
[----:B------:R-:W-:Y:S02]  /*1e00*/  R2UR UR7, R13 ;  /* 0x000000000d0772ca */ /* 0x000fe400000e0000 */
[----:B------:R-:W-:Y:S02]  /*1e10*/  SHF.R.S32.HI R0, RZ, 0x1f, R7 ;  /* 0x0000001fff007819 */ /* 0x000fe40000011407 */
[----:B0-----:R-:W-:-:S02]  /*1e20*/  IADD3 R8, P0, PT, R7, R4, RZ ;  /* 0x0000000407087210 */ /* 0x001fc40007f1e0ff */
[----:B------:R-:W-:-:S03]  /*1e30*/  IADD3 R10, P2, PT, R7, R2, RZ ;  /* 0x00000002070a7210 */ /* 0x000fc60007f5e0ff */
[C---:B------:R-:W-:Y:S02]  /*1e40*/  IMAD.X R9, R0.reuse, 0x1, R5, P0 ;  /* 0x0000000100097824 */ /* 0x040fe400000e0605 */
[----:B------:R-:W-:-:S03]  /*1e50*/  IMAD.X R11, R0, 0x1, R3, P2 ;  /* 0x00000001000b7824 */ /* 0x000fc600010e0603 */
[----:B------:R-:W2:Y:S04]  /*1e60*/  LDG.E.U8 R8, desc[UR4][R8.64+0x1] ;  /* 0x0000010408087981 */ /* 0x000ea8000c1e1100 */
[----:B------:R-:W3:Y:S01]  /*1e70*/  LDG.E.U8 R6, desc[UR6][R10.64+0x1] ;  /* 0x000001060a067981 */ /* 0x000ee2000c1e1100 */
[----:B--2---:R-:W-:Y:S02]  /*1e80*/  I2FP.F32.U32 R0, R8 ;  /* 0x0000000800007245 */ /* 0x004fe40000201000 */
[----:B---3--:R-:W-:-:S05]  /*1e90*/  I2FP.F32.U32 R15, R6 ;  /* 0x00000006000f7245 */ /* 0x008fca0000201000 */
[----:B------:R-:W-:-:S04]  /*1ea0*/  FFMA R0, R0, 0.039999999105930328369, R15 ;  /* 0x3d23d70a00007823 */ /* 0x000fc8000000000f */
[----:B------:R-:W0:Y:S02]  /*1eb0*/  F2I.U32.TRUNC.NTZ R15, R0 ;  /* 0x00000000000f7305 */ /* 0x000e24000020f000 */
[----:B0-----:R1:W-:Y:S02]  /*1ec0*/  STG.E.U8 desc[UR4][R10.64+0x1], R15 ;  /* 0x0000010f0a007986 */ /* 0x0013e4000c101104 */
.L_x_2:
[----:B------:R-:W-:Y:S05]  /*1ed0*/  BSYNC.RECONVERGENT B0 ;  /* 0x0000000000007941 */ /* 0x000fea0003800200 */
.L_x_1:
[----:B------:R-:W-:Y:S05]  /*1ee0*/  @P1 EXIT ;  /* 0x000000000000194d */ /* 0x000fea0003800000 */
[C---:B------:R-:W-:Y:S02]  /*1ef0*/  R2UR UR4, R12.reuse ;  /* 0x000000000c0472ca */ /* 0x040fe400000e0000 */
[C---:B------:R-:W-:Y:S02]  /*1f00*/  R2UR UR5, R13.reuse ;  /* 0x000000000d0572ca */ /* 0x040fe400000e0000 */
[----:B------:R-:W-:Y:S02]  /*1f10*/  R2UR UR6, R12 ;  /* 0x000000000c0672ca */ /* 0x000fe400000e0000 */
[----:B------:R-:W-:Y:S02]  /*1f20*/  R2UR UR7, R13 ;  /* 0x000000000d0772ca */ /* 0x000fe400000e0000 */
[----:B------:R-:W-:Y:S02]  /*1f30*/  IADD3 R4, P0, PT, R7, R4, RZ ;  /* 0x0000000407047210 */ /* 0x000fe40007f1e0ff */
[----:B------:R-:W-:-:S02]  /*1f40*/  SHF.R.S32.HI R0, RZ, 0x1f, R7 ;  /* 0x0000001fff007819 */ /* 0x000fc40000011407 */
        /* <DEDUP_REMOVED lines=8> */
[----:B------:R-:W2:Y:S02]  /*1fd0*/  F2I.U32.TRUNC.NTZ R7, R0 ;  /* 0x0000000000077305 */ /* 0x000ea4000020f000 */
[----:B--2---:R-:W-:Y:S01]  /*1fe0*/  STG.E.U8 desc[UR4][R2.64+0x2], R7 ;  /* 0x0000020702007986 */ /* 0x004fe2000c101104 */
[----:B------:R-:W-:Y:S05]  /*1ff0*/  EXIT ;  /* 0x000000000000794d */ /* 0x000fea0003800000 */
.L_x_3:
[----:B------:R-:W-:-:S00]  /*2000*/  BRA `(.L_x_3) ;  /* 0xfffffffc00fc7947 */ /* 0x000fc0000383ffff */
[----:B------:R-:W-:-:S00]  /*2010*/  NOP ;  /* 0x0000000000007918 */ /* 0x000fc00000000000 */
        /* <DEDUP_REMOVED lines=14> */
.L_x_4:


//--------------------- .nv.global.init           --------------------------
	.section	.nv.global.init,"aw",@progbits
.nv.global.init:
	.type		$str,@object
	.size		$str,(.L_0 - $str)
$str:
        /*0000*/ 	.byte	0x50, 0x61, 0x73, 0x73, 0x6f, 0x75, 0x20, 0x31, 0x0a, 0x00
.L_0:


//--------------------- .nv.shared.reserved.0     --------------------------
	.section	.nv.shared.reserved.0,"aw",@nobits
	.weak		__nv_reservedSMEM_offset_0_alias
	.size		__nv_reservedSMEM_offset_0_alias, 0, 64
	.other		__nv_reservedSMEM_offset_0_alias,@"STO_CUDA_RESERVED_SHARED STV_DEFAULT"
__nv_reservedSMEM_offset_0_alias:
	.zero		0
	.zero		64


//--------------------- .nv.constant0._Z6smoothPKhPhii --------------------------
	.section	.nv.constant0._Z6smoothPKhPhii,"a",@progbits
	.sectionflags	@""
	.align	4
.nv.constant0._Z6smoothPKhPhii:
	.zero		920


//--------------------- SYMBOLS --------------------------

	.type		.nv.reservedSmem.offset0,@object
	.size		.nv.reservedSmem.offset0,0x4
	.type		vprintf,@function
